//
// Generated by NVIDIA NVVM Compiler
//
// Compiler Build ID: CL-36424714
// Cuda compilation tools, release 13.0, V13.0.88
// Based on NVVM 20.0.0
//

.version 9.0
.target sm_100
.address_size 64

	// .globl	_Z14MatrixMulTiledPfS_S_i
// _ZZ14MatrixMulTiledPfS_S_iE2As has been demoted
// _ZZ14MatrixMulTiledPfS_S_iE2Bs has been demoted

.visible .entry _Z14MatrixMulTiledPfS_S_i(
	.param .u64 .ptr .align 1 _Z14MatrixMulTiledPfS_S_i_param_0,
	.param .u64 .ptr .align 1 _Z14MatrixMulTiledPfS_S_i_param_1,
	.param .u64 .ptr .align 1 _Z14MatrixMulTiledPfS_S_i_param_2,
	.param .u32 _Z14MatrixMulTiledPfS_S_i_param_3
)
{
	.reg .pred 	%p<8>;
	.reg .b32 	%r<43>;
	.reg .b32 	%f<63>;
	.reg .b64 	%rd<13>;
	// demoted variable
	.shared .align 4 .b8 _ZZ14MatrixMulTiledPfS_S_iE2As[1024];
	// demoted variable
	.shared .align 4 .b8 _ZZ14MatrixMulTiledPfS_S_iE2Bs[1024];
	ld.param.u64 	%rd3, [_Z14MatrixMulTiledPfS_S_i_param_0];
	ld.param.u64 	%rd4, [_Z14MatrixMulTiledPfS_S_i_param_1];
	ld.param.u64 	%rd5, [_Z14MatrixMulTiledPfS_S_i_param_2];
	ld.param.u32 	%r24, [_Z14MatrixMulTiledPfS_S_i_param_3];
	mov.u32 	%r25, %ctaid.y;
	shl.b32 	%r26, %r25, 4;
	mov.u32 	%r40, %tid.y;
	add.s32 	%r2, %r26, %r40;
	mov.u32 	%r27, %ctaid.x;
	shl.b32 	%r3, %r27, 4;
	mov.u32 	%r38, %tid.x;
	add.s32 	%r5, %r3, %r38;
	setp.lt.s32 	%p1, %r24, 1;
	mov.f32 	%f62, 0f00000000;
	@%p1 bra 	$L__BB0_7;
	add.s32 	%r28, %r24, 15;
	shr.u32 	%r29, %r28, 4;
	shl.b32 	%r30, %r40, 6;
	mov.u32 	%r31, _ZZ14MatrixMulTiledPfS_S_iE2As;
	add.s32 	%r6, %r31, %r30;
	shl.b32 	%r32, %r38, 2;
	add.s32 	%r7, %r6, %r32;
	mov.u32 	%r33, _ZZ14MatrixMulTiledPfS_S_iE2Bs;
	add.s32 	%r9, %r33, %r32;
	add.s32 	%r8, %r9, %r30;
	neg.s32 	%r42, %r29;
	mad.lo.s32 	%r34, %r40, %r24, %r38;
	add.s32 	%r41, %r34, %r3;
	shl.b32 	%r12, %r24, 4;
	mad.lo.s32 	%r39, %r24, %r2, %r38;
	cvta.to.global.u64 	%rd1, %rd3;
	cvta.to.global.u64 	%rd2, %rd4;
	mov.f32 	%f62, 0f00000000;
$L__BB0_2:
	max.u32 	%r35, %r2, %r38;
	setp.ge.u32 	%p2, %r35, %r24;
	mov.f32 	%f60, 0f00000000;
	@%p2 bra 	$L__BB0_4;
	mul.wide.u32 	%rd6, %r39, 4;
	add.s64 	%rd7, %rd1, %rd6;
	ld.global.f32 	%f60, [%rd7];
$L__BB0_4:
	setp.ge.s32 	%p3, %r5, %r24;
	st.shared.f32 	[%r7], %f60;
	setp.ge.u32 	%p4, %r40, %r24;
	mov.f32 	%f61, 0f00000000;
	or.pred  	%p5, %p3, %p4;
	@%p5 bra 	$L__BB0_6;
	mul.wide.u32 	%rd8, %r41, 4;
	add.s64 	%rd9, %rd2, %rd8;
	ld.global.f32 	%f61, [%rd9];
$L__BB0_6:
	st.shared.f32 	[%r8], %f61;
	bar.sync 	0;
	ld.shared.f32 	%f12, [%r6];
	ld.shared.f32 	%f13, [%r9];
	fma.rn.f32 	%f14, %f12, %f13, %f62;
	ld.shared.f32 	%f15, [%r6+4];
	ld.shared.f32 	%f16, [%r9+64];
	fma.rn.f32 	%f17, %f15, %f16, %f14;
	ld.shared.f32 	%f18, [%r6+8];
	ld.shared.f32 	%f19, [%r9+128];
	fma.rn.f32 	%f20, %f18, %f19, %f17;
	ld.shared.f32 	%f21, [%r6+12];
	ld.shared.f32 	%f22, [%r9+192];
	fma.rn.f32 	%f23, %f21, %f22, %f20;
	ld.shared.f32 	%f24, [%r6+16];
	ld.shared.f32 	%f25, [%r9+256];
	fma.rn.f32 	%f26, %f24, %f25, %f23;
	ld.shared.f32 	%f27, [%r6+20];
	ld.shared.f32 	%f28, [%r9+320];
	fma.rn.f32 	%f29, %f27, %f28, %f26;
	ld.shared.f32 	%f30, [%r6+24];
	ld.shared.f32 	%f31, [%r9+384];
	fma.rn.f32 	%f32, %f30, %f31, %f29;
	ld.shared.f32 	%f33, [%r6+28];
	ld.shared.f32 	%f34, [%r9+448];
	fma.rn.f32 	%f35, %f33, %f34, %f32;
	ld.shared.f32 	%f36, [%r6+32];
	ld.shared.f32 	%f37, [%r9+512];
	fma.rn.f32 	%f38, %f36, %f37, %f35;
	ld.shared.f32 	%f39, [%r6+36];
	ld.shared.f32 	%f40, [%r9+576];
	fma.rn.f32 	%f41, %f39, %f40, %f38;
	ld.shared.f32 	%f42, [%r6+40];
	ld.shared.f32 	%f43, [%r9+640];
	fma.rn.f32 	%f44, %f42, %f43, %f41;
	ld.shared.f32 	%f45, [%r6+44];
	ld.shared.f32 	%f46, [%r9+704];
	fma.rn.f32 	%f47, %f45, %f46, %f44;
	ld.shared.f32 	%f48, [%r6+48];
	ld.shared.f32 	%f49, [%r9+768];
	fma.rn.f32 	%f50, %f48, %f49, %f47;
	ld.shared.f32 	%f51, [%r6+52];
	ld.shared.f32 	%f52, [%r9+832];
	fma.rn.f32 	%f53, %f51, %f52, %f50;
	ld.shared.f32 	%f54, [%r6+56];
	ld.shared.f32 	%f55, [%r9+896];
	fma.rn.f32 	%f56, %f54, %f55, %f53;
	ld.shared.f32 	%f57, [%r6+60];
	ld.shared.f32 	%f58, [%r9+960];
	fma.rn.f32 	%f62, %f57, %f58, %f56;
	bar.sync 	0;
	add.s32 	%r42, %r42, 1;
	setp.ne.s32 	%p6, %r42, 0;
	add.s32 	%r41, %r41, %r12;
	add.s32 	%r40, %r40, 16;
	add.s32 	%r39, %r39, 16;
	add.s32 	%r38, %r38, 16;
	@%p6 bra 	$L__BB0_2;
$L__BB0_7:
	max.s32 	%r36, %r2, %r5;
	setp.ge.s32 	%p7, %r36, %r24;
	@%p7 bra 	$L__BB0_9;
	mad.lo.s32 	%r37, %r24, %r2, %r5;
	cvta.to.global.u64 	%rd10, %rd5;
	mul.wide.s32 	%rd11, %r37, 4;
	add.s64 	%rd12, %rd10, %rd11;
	st.global.f32 	[%rd12], %f62;
$L__BB0_9:
	ret;

}


// ===== COMPILED SASS (sm_100) =====

	.target	sm_100

	.elftype	@"ET_EXEC"


//--------------------- .note.nv.tkinfo           --------------------------
	.section	.note.nv.tkinfo,"",@"SHT_NOTE"
	.sectionflags	@"SHF_NOTE_NV_TKINFO"
	.tkinfo
        /*0018*/ 	.word	0x00000002
        /*0030*/ 	.string	""
        /*0030*/ 	.string	"ptxas"
        /*0030*/ 	.string	"Cuda compilation tools, release 13.0, V13.0.88"
        /*0030*/ 	.string	"Build cuda_13.0.r13.0/compiler.36424714_0"
        /*0030*/ 	.string	"-arch sm_100 -m 64 "



//--------------------- .note.nv.cuinfo           --------------------------
	.section	.note.nv.cuinfo,"",@"SHT_NOTE"
	.sectionflags	@"SHF_NOTE_NV_CUINFO"
        /*0018*/ 	.short	0x0002
        /*001a*/ 	.short	0x0064
        /*001c*/ 	.short	0x0082
	.zero		2


//--------------------- .nv.info                  --------------------------
	.section	.nv.info,"",@"SHT_CUDA_INFO"
	.align	4


	//----- nvinfo : EIATTR_REGCOUNT
	.align		4
        /*0000*/ 	.byte	0x04, 0x2f
        /*0002*/ 	.short	(.L_1 - .L_0)
	.align		4
.L_0:
        /*0004*/ 	.word	index@(_Z14MatrixMulTiledPfS_S_i)
        /*0008*/ 	.word	0x00000020


	//----- nvinfo : EIATTR_FRAME_SIZE
	.align		4
.L_1:
        /*000c*/ 	.byte	0x04, 0x11
        /*000e*/ 	.short	(.L_3 - .L_2)
	.align		4
.L_2:
        /*0010*/ 	.word	index@(_Z14MatrixMulTiledPfS_S_i)
        /*0014*/ 	.word	0x00000000


	//----- nvinfo : EIATTR_MIN_STACK_SIZE
	.align		4
.L_3:
        /*0018*/ 	.byte	0x04, 0x12
        /*001a*/ 	.short	(.L_5 - .L_4)
	.align		4
.L_4:
        /*001c*/ 	.word	index@(_Z14MatrixMulTiledPfS_S_i)
        /*0020*/ 	.word	0x00000000
.L_5:


//--------------------- .nv.compat                --------------------------
	.section	.nv.compat,"",@"SHT_CUDA_COMPAT_INFO"
	.align	4
        /*0000*/ 	.byte	0x02, 0x09, 0x00, 0x00, 0x02, 0x02, 0x01, 0x00, 0x02, 0x05, 0x05, 0x00, 0x03, 0x07, 0x01, 0x01
        /*0010*/ 	.byte	0x02, 0x03, 0x00, 0x00, 0x02, 0x06, 0x01, 0x00, 0x04, 0x0b, 0x08, 0x00, 0x09, 0x00, 0x00, 0x00
        /*0020*/ 	.byte	0x00, 0x00, 0x00, 0x00


//--------------------- .nv.info._Z14MatrixMulTiledPfS_S_i --------------------------
	.section	.nv.info._Z14MatrixMulTiledPfS_S_i,"",@"SHT_CUDA_INFO"
	.sectionflags	@""
	.align	4


	//----- nvinfo : EIATTR_CUDA_API_VERSION
	.align		4
        /*0000*/ 	.byte	0x04, 0x37
        /*0002*/ 	.short	(.L_7 - .L_6)
.L_6:
        /*0004*/ 	.word	0x00000082


	//----- nvinfo : EIATTR_KPARAM_INFO
	.align		4
.L_7:
        /*0008*/ 	.byte	0x04, 0x17
        /*000a*/ 	.short	(.L_9 - .L_8)
.L_8:
        /*000c*/ 	.word	0x00000000
        /*0010*/ 	.short	0x0003
        /*0012*/ 	.short	0x0018
        /*0014*/ 	.byte	0x00, 0xf0, 0x11, 0x00


	//----- nvinfo : EIATTR_KPARAM_INFO
	.align		4
.L_9:
        /*0018*/ 	.byte	0x04, 0x17
        /*001a*/ 	.short	(.L_11 - .L_10)
.L_10:
        /*001c*/ 	.word	0x00000000
        /*0020*/ 	.short	0x0002
        /*0022*/ 	.short	0x0010
        /*0024*/ 	.byte	0x00, 0xf5, 0x21, 0x00


	//----- nvinfo : EIATTR_KPARAM_INFO
	.align		4
.L_11:
        /*0028*/ 	.byte	0x04, 0x17
        /*002a*/ 	.short	(.L_13 - .L_12)
.L_12:
        /*002c*/ 	.word	0x00000000
        /*0030*/ 	.short	0x0001
        /*0032*/ 	.short	0x0008
        /*0034*/ 	.byte	0x00, 0xf5, 0x21, 0x00


	//----- nvinfo : EIATTR_KPARAM_INFO
	.align		4
.L_13:
        /*0038*/ 	.byte	0x04, 0x17
        /*003a*/ 	.short	(.L_15 - .L_14)
.L_14:
        /*003c*/ 	.word	0x00000000
        /*0040*/ 	.short	0x0000
        /*0042*/ 	.short	0x0000
        /*0044*/ 	.byte	0x00, 0xf5, 0x21, 0x00


	//----- nvinfo : EIATTR_SPARSE_MMA_MASK
	.align		4
.L_15:
        /*0048*/ 	.byte	0x03, 0x50
        /*004a*/ 	.short	0x0000


	//----- nvinfo : EIATTR_MAXREG_COUNT
	.align		4
        /*004c*/ 	.byte	0x03, 0x1b
        /*004e*/ 	.short	0x00ff


	//----- nvinfo : EIATTR_NUM_BARRIERS
	.align		4
        /*0050*/ 	.byte	0x02, 0x4c
        /*0052*/ 	.byte	0x01
	.zero		1


	//----- nvinfo : EIATTR_MERCURY_ISA_VERSION
	.align		4
        /*0054*/ 	.byte	0x03, 0x5f
        /*0056*/ 	.short	0x0101


	//----- nvinfo : EIATTR_VRC_CTA_INIT_COUNT
	.align		4
        /*0058*/ 	.byte	0x02, 0x4a
	.zero		1
	.zero		1


	//----- nvinfo : EIATTR_EXIT_INSTR_OFFSETS
	.align		4
        /*005c*/ 	.byte	0x04, 0x1c
        /*005e*/ 	.short	(.L_17 - .L_16)


	//   ....[0]....
.L_16:
        /*0060*/ 	.word	0x000005c0


	//   ....[1]....
        /*0064*/ 	.word	0x00000610


	//----- nvinfo : EIATTR_CBANK_PARAM_SIZE
	.align		4
.L_17:
        /*0068*/ 	.byte	0x03, 0x19
        /*006a*/ 	.short	0x001c


	//----- nvinfo : EIATTR_PARAM_CBANK
	.align		4
        /*006c*/ 	.byte	0x04, 0x0a
        /*006e*/ 	.short	(.L_19 - .L_18)
	.align		4
.L_18:
        /*0070*/ 	.word	index@(.nv.constant0._Z14MatrixMulTiledPfS_S_i)
        /*0074*/ 	.short	0x0380
        /*0076*/ 	.short	0x001c


	//----- nvinfo : EIATTR_SW_WAR
	.align		4
.L_19:
        /*0078*/ 	.byte	0x04, 0x36
        /*007a*/ 	.short	(.L_21 - .L_20)
.L_20:
        /*007c*/ 	.word	0x00000008
.L_21:


//--------------------- .nv.callgraph             --------------------------
	.section	.nv.callgraph,"",@"SHT_CUDA_CALLGRAPH"
	.align	4
	.sectionentsize	8
	.align		4
        /*0000*/ 	.word	0x00000000
	.align		4
        /*0004*/ 	.word	0xffffffff
	.align		4
        /*0008*/ 	.word	0x00000000
	.align		4
        /*000c*/ 	.word	0xfffffffe
	.align		4
        /*0010*/ 	.word	0x00000000
	.align		4
        /*0014*/ 	.word	0xfffffffd
	.align		4
        /*0018*/ 	.word	0x00000000
	.align		4
        /*001c*/ 	.word	0xfffffffc


//--------------------- .text._Z14MatrixMulTiledPfS_S_i --------------------------
	.section	.text._Z14MatrixMulTiledPfS_S_i,"ax",@progbits
	.align	128
        .global         _Z14MatrixMulTiledPfS_S_i
        .type           _Z14MatrixMulTiledPfS_S_i,@function
        .size           _Z14MatrixMulTiledPfS_S_i,(.L_x_3 - _Z14MatrixMulTiledPfS_S_i)
        .other          _Z14MatrixMulTiledPfS_S_i,@"STO_CUDA_ENTRY STV_DEFAULT"
_Z14MatrixMulTiledPfS_S_i:
.text._Z14MatrixMulTiledPfS_S_i:
[----:B------:R-:W-:Y:S01]  /*0000*/  LDC R1, c[0x0][0x37c] ;  /* 0x0000df00ff017b82 */ /* 0x000fe20000000800 */
[----:B------:R-:W0:Y:S01]  /*0010*/  LDCU UR4, c[0x0][0x398] ;  /* 0x00007300ff0477ac */ /* 0x000e220008000800 */
[----:B------:R-:W1:Y:S01]  /*0020*/  S2R R2, SR_CTAID.Y ;  /* 0x0000000000027919 */ /* 0x000e620000002600 */
[----:B------:R-:W-:Y:S01]  /*0030*/  HFMA2 R23, -RZ, RZ, 0, 0 ;  /* 0x00000000ff177431 */ /* 0x000fe200000001ff */
[----:B------:R-:W2:Y:S01]  /*0040*/  LDCU.64 UR8, c[0x0][0x358] ;  /* 0x00006b00ff0877ac */ /* 0x000ea20008000a00 */
[----:B------:R-:W1:Y:S01]  /*0050*/  S2R R7, SR_TID.Y ;  /* 0x0000000000077919 */ /* 0x000e620000002200 */
[----:B------:R-:W3:Y:S01]  /*0060*/  S2R R8, SR_CTAID.X ;  /* 0x0000000000087919 */ /* 0x000ee20000002500 */
[----:B------:R-:W3:Y:S01]  /*0070*/  S2R R3, SR_TID.X ;  /* 0x0000000000037919 */ /* 0x000ee20000002100 */
[----:B0-----:R-:W-:-:S04]  /*0080*/  MOV R0, UR4 ;  /* 0x0000000400007c02 */ /* 0x001fc80008000f00 */
[----:B------:R-:W-:Y:S02]  /*0090*/  ISETP.GE.AND P0, PT, R0, 0x1, PT ;  /* 0x000000010000780c */ /* 0x000fe40003f06270 */
[----:B-1----:R-:W-:Y:S02]  /*00a0*/  LEA R2, R2, R7, 0x4 ;  /* 0x0000000702027211 */ /* 0x002fe400078e20ff */
[----:B---3--:R-:W-:-:S09]  /*00b0*/  LEA R5, R8, R3, 0x4 ;  /* 0x0000000308057211 */ /* 0x008fd200078e20ff */
[----:B--2---:R-:W-:Y:S05]  /*00c0*/  @!P0 BRA `(.L_x_0) ;  /* 0x0000000400348947 */ /* 0x004fea0003800000 */
[----:B------:R-:W0:Y:S01]  /*00d0*/  S2UR UR6, SR_CgaCtaId ;  /* 0x00000000000679c3 */ /* 0x000e220000008800 */
[----:B------:R-:W-:Y:S01]  /*00e0*/  UMOV UR4, 0x400 ;  /* 0x0000040000047882 */ /* 0x000fe20000000000 */
[----:B------:R-:W-:Y:S01]  /*00f0*/  IADD3 R4, PT, PT, R0, 0xf, RZ ;  /* 0x0000000f00047810 */ /* 0x000fe20007ffe0ff */
[----:B------:R-:W-:Y:S01]  /*0100*/  UIADD3 UR5, UPT, UPT, UR4, 0x400, URZ ;  /* 0x0000040004057890 */ /* 0x000fe2000fffe0ff */
[-C--:B------:R-:W-:Y:S01]  /*0110*/  IMAD R17, R7, R0.reuse, R3 ;  /* 0x0000000007117224 */ /* 0x080fe200078e0203 */
[----:B------:R-:W-:Y:S02]  /*0120*/  MOV R23, RZ ;  /* 0x000000ff00177202 */ /* 0x000fe40000000f00 */
[----:B------:R-:W-:Y:S01]  /*0130*/  SHF.R.U32.HI R19, RZ, 0x4, R4 ;  /* 0x00000004ff137819 */ /* 0x000fe20000011604 */
[----:B------:R-:W1:Y:S01]  /*0140*/  LDC R6, c[0x0][0x398] ;  /* 0x0000e600ff067b82 */ /* 0x000e620000000800 */
[----:B------:R-:W-:Y:S02]  /*0150*/  IMAD R17, R8, 0x10, R17 ;  /* 0x0000001008117824 */ /* 0x000fe400078e0211 */
[----:B------:R-:W-:Y:S01]  /*0160*/  IMAD R4, R2, R0, R3 ;  /* 0x0000000002047224 */ /* 0x000fe200078e0203 */
[----:B------:R-:W-:Y:S01]  /*0170*/  IADD3 R19, PT, PT, -R19, RZ, RZ ;  /* 0x000000ff13137210 */ /* 0x000fe20007ffe1ff */
[----:B0-----:R-:W-:-:S02]  /*0180*/  ULEA UR5, UR6, UR5, 0x18 ;  /* 0x0000000506057291 */ /* 0x001fc4000f8ec0ff */
[----:B------:R-:W-:-:S04]  /*0190*/  ULEA UR4, UR6, UR4, 0x18 ;  /* 0x0000000406047291 */ /* 0x000fc8000f8ec0ff */
[----:B------:R-:W-:Y:S02]  /*01a0*/  LEA R20, R3, UR5, 0x2 ;  /* 0x0000000503147c11 */ /* 0x000fe4000f8e10ff */
[----:B------:R-:W-:-:S03]  /*01b0*/  LEA R18, R7, UR4, 0x6 ;  /* 0x0000000407127c11 */ /* 0x000fc6000f8e30ff */
[----:B------:R-:W-:Y:S01]  /*01c0*/  IMAD R16, R7, 0x40, R20 ;  /* 0x0000004007107824 */ /* 0x000fe200078e0214 */
[----:B------:R-:W-:-:S07]  /*01d0*/  LEA R21, R3, R18, 0x2 ;  /* 0x0000001203157211 */ /* 0x000fce00078e10ff */
.L_x_1:
[----:B-1----:R-:W-:Y:S01]  /*01e0*/  MOV R0, R6 ;  /* 0x0000000600007202 */ /* 0x002fe20000000f00 */
[----:B------:R-:W-:Y:S01]  /*01f0*/  HFMA2 R22, -RZ, RZ, 0, 0 ;  /* 0x00000000ff167431 */ /* 0x000fe200000001ff */
[----:B------:R-:W-:Y:S02]  /*0200*/  VIMNMX.U32 R9, PT, PT, R2, R3, !PT ;  /* 0x0000000302097248 */ /* 0x000fe40007fe0000 */
[-C--:B------:R-:W-:Y:S02]  /*0210*/  ISETP.GE.U32.AND P0, PT, R7, R0.reuse, PT ;  /* 0x000000000700720c */ /* 0x080fe40003f06070 */
[-C--:B------:R-:W-:Y:S02]  /*0220*/  ISETP.GE.U32.AND P1, PT, R9, R0.reuse, PT ;  /* 0x000000000900720c */ /* 0x080fe40003f26070 */
[----:B------:R-:W-:Y:S02]  /*0230*/  ISETP.GE.OR P0, PT, R5, R0, P0 ;  /* 0x000000000500720c */ /* 0x000fe40000706670 */
[----:B------:R-:W-:-:S09]  /*0240*/  MOV R27, RZ ;  /* 0x000000ff001b7202 */ /* 0x000fd20000000f00 */
[----:B------:R-:W0:Y:S08]  /*0250*/  @!P1 LDC.64 R10, c[0x0][0x380] ;  /* 0x0000e000ff0a9b82 */ /* 0x000e300000000a00 */
[----:B------:R-:W1:Y:S01]  /*0260*/  @!P0 LDC.64 R8, c[0x0][0x388] ;  /* 0x0000e200ff088b82 */ /* 0x000e620000000a00 */
[----:B0-----:R-:W-:-:S05]  /*0270*/  @!P1 IMAD.WIDE.U32 R10, R4, 0x4, R10 ;  /* 0x00000004040a9825 */ /* 0x001fca00078e000a */
[----:B------:R-:W2:Y:S01]  /*0280*/  @!P1 LDG.E R22, desc[UR8][R10.64] ;  /* 0x000000080a169981 */ /* 0x000ea2000c1e1900 */
[----:B-1----:R-:W-:-:S05]  /*0290*/  @!P0 IMAD.WIDE.U32 R8, R17, 0x4, R8 ;  /* 0x0000000411088825 */ /* 0x002fca00078e0008 */
[----:B------:R-:W3:Y:S01]  /*02a0*/  @!P0 LDG.E R27, desc[UR8][R8.64] ;  /* 0x00000008081b8981 */ /* 0x000ee2000c1e1900 */
[----:B------:R-:W-:-:S05]  /*02b0*/  VIADD R19, R19, 0x1 ;  /* 0x0000000113137836 */ /* 0x000fca0000000000 */
[----:B------:R-:W-:Y:S02]  /*02c0*/  ISETP.NE.AND P0, PT, R19, RZ, PT ;  /* 0x000000ff1300720c */ /* 0x000fe40003f05270 */
[----:B------:R-:W-:Y:S02]  /*02d0*/  IADD3 R3, PT, PT, R3, 0x10, RZ ;  /* 0x0000001003037810 */ /* 0x000fe40007ffe0ff */
[----:B------:R-:W-:Y:S02]  /*02e0*/  IADD3 R7, PT, PT, R7, 0x10, RZ ;  /* 0x0000001007077810 */ /* 0x000fe40007ffe0ff */
[----:B------:R-:W-:Y:S02]  /*02f0*/  IADD3 R4, PT, PT, R4, 0x10, RZ ;  /* 0x0000001004047810 */ /* 0x000fe40007ffe0ff */
[----:B------:R-:W-:Y:S01]  /*0300*/  LEA R17, R0, R17, 0x4 ;  /* 0x0000001100117211 */ /* 0x000fe200078e20ff */
[----:B--2---:R-:W-:Y:S04]  /*0310*/  STS [R21], R22 ;  /* 0x0000001615007388 */ /* 0x004fe80000000800 */
[----:B---3--:R-:W-:Y:S01]  /*0320*/  STS [R16], R27 ;  /* 0x0000001b10007388 */ /* 0x008fe20000000800 */
[----:B------:R-:W-:Y:S06]  /*0330*/  BAR.SYNC.DEFER_BLOCKING 0x0 ;  /* 0x0000000000007b1d */ /* 0x000fec0000010000 */
[----:B------:R-:W-:Y:S04]  /*0340*/  LDS R26, [R20] ;  /* 0x00000000141a7984 */ /* 0x000fe80000000800 */
[----:B------:R-:W0:Y:S04]  /*0350*/  LDS.128 R12, [R18] ;  /* 0x00000000120c7984 */ /* 0x000e280000000c00 */
[----:B------:R-:W1:Y:S04]  /*0360*/  LDS R29, [R20+0x40] ;  /* 0x00004000141d7984 */ /* 0x000e680000000800 */
[----:B------:R-:W2:Y:S04]  /*0370*/  LDS R25, [R20+0x80] ;  /* 0x0000800014197984 */ /* 0x000ea80000000800 */
[----:B------:R-:W3:Y:S04]  /*0380*/  LDS R24, [R20+0xc0] ;  /* 0x0000c00014187984 */ /* 0x000ee80000000800 */
[----:B------:R-:W-:Y:S04]  /*0390*/  LDS.128 R8, [R18+0x10] ;  /* 0x0000100012087984 */ /* 0x000fe80000000c00 */
[----:B------:R-:W-:Y:S04]  /*03a0*/  LDS R22, [R20+0x140] ;  /* 0x0001400014167984 */ /* 0x000fe80000000800 */
[----:B------:R-:W-:Y:S01]  /*03b0*/  LDS R27, [R20+0x200] ;  /* 0x00020000141b7984 */ /* 0x000fe20000000800 */
[----:B0-----:R-:W-:-:S03]  /*03c0*/  FFMA R12, R12, R26, R23 ;  /* 0x0000001a0c0c7223 */ /* 0x001fc60000000017 */
[----:B------:R-:W0:Y:S01]  /*03d0*/  LDS R23, [R20+0x100] ;  /* 0x0001000014177984 */ /* 0x000e220000000800 */
[----:B-1----:R-:W-:-:S03]  /*03e0*/  FFMA R12, R29, R13, R12 ;  /* 0x0000000d1d0c7223 */ /* 0x002fc6000000000c */
[----:B------:R-:W-:Y:S01]  /*03f0*/  LDS R26, [R20+0x1c0] ;  /* 0x0001c000141a7984 */ /* 0x000fe20000000800 */
[----:B--2---:R-:W-:-:S03]  /*0400*/  FFMA R13, R25, R14, R12 ;  /* 0x0000000e190d7223 */ /* 0x004fc6000000000c */
[----:B------:R-:W1:Y:S01]  /*0410*/  LDS R25, [R20+0x180] ;  /* 0x0001800014197984 */ /* 0x000e620000000800 */
[----:B---3--:R-:W-:-:S03]  /*0420*/  FFMA R13, R24, R15, R13 ;  /* 0x0000000f180d7223 */ /* 0x008fc6000000000d */
[----:B------:R-:W-:Y:S01]  /*0430*/  LDS R24, [R20+0x240] ;  /* 0x0002400014187984 */ /* 0x000fe20000000800 */
[----:B0-----:R-:W-:-:S03]  /*0440*/  FFMA R23, R8, R23, R13 ;  /* 0x0000001708177223 */ /* 0x001fc6000000000d */
[----:B------:R-:W0:Y:S01]  /*0450*/  LDS.128 R12, [R18+0x20] ;  /* 0x00002000120c7984 */ /* 0x000e220000000c00 */
[----:B------:R-:W-:-:S03]  /*0460*/  FFMA R22, R22, R9, R23 ;  /* 0x0000000916167223 */ /* 0x000fc60000000017 */
[----:B------:R-:W2:Y:S01]  /*0470*/  LDS R23, [R20+0x280] ;  /* 0x0002800014177984 */ /* 0x000ea20000000800 */
[----:B-1----:R-:W-:-:S03]  /*0480*/  FFMA R25, R25, R10, R22 ;  /* 0x0000000a19197223 */ /* 0x002fc60000000016 */
[----:B------:R-:W1:Y:S01]  /*0490*/  LDS R22, [R20+0x2c0] ;  /* 0x0002c00014167984 */ /* 0x000e620000000800 */
[----:B------:R-:W-:-:S03]  /*04a0*/  FFMA R11, R26, R11, R25 ;  /* 0x0000000b1a0b7223 */ /* 0x000fc60000000019 */
[----:B------:R-:W-:Y:S01]  /*04b0*/  LDS R25, [R20+0x300] ;  /* 0x0003000014197984 */ /* 0x000fe20000000800 */
[----:B0-----:R-:W-:-:S03]  /*04c0*/  FFMA R27, R12, R27, R11 ;  /* 0x0000001b0c1b7223 */ /* 0x001fc6000000000b */
[----:B------:R-:W0:Y:S01]  /*04d0*/  LDS.128 R8, [R18+0x30] ;  /* 0x0000300012087984 */ /* 0x000e220000000c00 */
[----:B------:R-:W-:-:S03]  /*04e0*/  FFMA R24, R24, R13, R27 ;  /* 0x0000000d18187223 */ /* 0x000fc6000000001b */
[----:B------:R-:W3:Y:S04]  /*04f0*/  LDS R27, [R20+0x340] ;  /* 0x00034000141b7984 */ /* 0x000ee80000000800 */
[----:B------:R-:W4:Y:S04]  /*0500*/  LDS R13, [R20+0x380] ;  /* 0x00038000140d7984 */ /* 0x000f280000000800 */
[----:B------:R-:W5:Y:S01]  /*0510*/  LDS R12, [R20+0x3c0] ;  /* 0x0003c000140c7984 */ /* 0x000f620000000800 */
[----:B--2---:R-:W-:-:S04]  /*0520*/  FFMA R23, R23, R14, R24 ;  /* 0x0000000e17177223 */ /* 0x004fc80000000018 */
[----:B-1----:R-:W-:-:S04]  /*0530*/  FFMA R15, R22, R15, R23 ;  /* 0x0000000f160f7223 */ /* 0x002fc80000000017 */
[----:B0-----:R-:W-:-:S04]  /*0540*/  FFMA R8, R8, R25, R15 ;  /* 0x0000001908087223 */ /* 0x001fc8000000000f */
[----:B---3--:R-:W-:-:S04]  /*0550*/  FFMA R8, R27, R9, R8 ;  /* 0x000000091b087223 */ /* 0x008fc80000000008 */
[----:B----4-:R-:W-:-:S04]  /*0560*/  FFMA R13, R13, R10, R8 ;  /* 0x0000000a0d0d7223 */ /* 0x010fc80000000008 */
[----:B-----5:R-:W-:Y:S01]  /*0570*/  FFMA R23, R12, R11, R13 ;  /* 0x0000000b0c177223 */ /* 0x020fe2000000000d */
[----:B------:R-:W-:Y:S06]  /*0580*/  BAR.SYNC.DEFER_BLOCKING 0x0 ;  /* 0x0000000000007b1d */ /* 0x000fec0000010000 */
[----:B------:R-:W-:Y:S05]  /*0590*/  @P0 BRA `(.L_x_1) ;  /* 0xfffffffc00100947 */ /* 0x000fea000383ffff */
.L_x_0:
[----:B------:R-:W-:-:S04]  /*05a0*/  VIMNMX R3, PT, PT, R2, R5, !PT ;  /* 0x0000000502037248 */ /* 0x000fc80007fe0100 */
[----:B------:R-:W-:-:S13]  /*05b0*/  ISETP.GE.AND P0, PT, R3, R0, PT ;  /* 0x000000000300720c */ /* 0x000fda0003f06270 */
[----:B------:R-:W-:Y:S05]  /*05c0*/  @P0 EXIT ;  /* 0x000000000000094d */ /* 0x000fea0003800000 */
[----:B------:R-:W0:Y:S01]  /*05d0*/  LDC.64 R6, c[0x0][0x390] ;  /* 0x0000e400ff067b82 */ /* 0x000e220000000a00 */
[----:B------:R-:W-:-:S04]  /*05e0*/  IMAD R3, R2, R0, R5 ;  /* 0x0000000002037224 */ /* 0x000fc800078e0205 */
[----:B0-----:R-:W-:-:S05]  /*05f0*/  IMAD.WIDE R2, R3, 0x4, R6 ;  /* 0x0000000403027825 */ /* 0x001fca00078e0206 */
[----:B------:R-:W-:Y:S01]  /*0600*/  STG.E desc[UR8][R2.64], R23 ;  /* 0x0000001702007986 */ /* 0x000fe2000c101908 */
[----:B------:R-:W-:Y:S05]  /*0610*/  EXIT ;  /* 0x000000000000794d */ /* 0x000fea0003800000 */
.L_x_2:
[----:B------:R-:W-:-:S00]  /*0620*/  BRA `(.L_x_2) ;  /* 0xfffffffc00fc7947 */ /* 0x000fc0000383ffff */
[----:B------:R-:W-:-:S00]  /*0630*/  NOP ;  /* 0x0000000000007918 */ /* 0x000fc00000000000 */
        /* <DEDUP_REMOVED lines=12> */
.L_x_3:


//--------------------- .nv.shared._Z14MatrixMulTiledPfS_S_i --------------------------
	.section	.nv.shared._Z14MatrixMulTiledPfS_S_i,"aw",@nobits
	.sectionflags	@""
	.align	4
.nv.shared._Z14MatrixMulTiledPfS_S_i:
	.zero		3072


//--------------------- .nv.shared.reserved.0     --------------------------
	.section	.nv.shared.reserved.0,"aw",@nobits
	.weak		__nv_reservedSMEM_offset_0_alias
	.size		__nv_reservedSMEM_offset_0_alias, 0, 64
	.other		__nv_reservedSMEM_offset_0_alias,@"STO_CUDA_RESERVED_SHARED STV_DEFAULT"
__nv_reservedSMEM_offset_0_alias:
	.zero		0
	.zero		64


//--------------------- .nv.constant0._Z14MatrixMulTiledPfS_S_i --------------------------
	.section	.nv.constant0._Z14MatrixMulTiledPfS_S_i,"a",@progbits
	.sectionflags	@""
	.align	4
.nv.constant0._Z14MatrixMulTiledPfS_S_i:
	.zero		924


//--------------------- SYMBOLS --------------------------

	.type		.nv.reservedSmem.offset0,@object
	.size		.nv.reservedSmem.offset0,0x4
	.type		.nv.reservedSmem.cap,@object
	.size		.nv.reservedSmem.cap,0x4
